//
// Generated by NVIDIA NVVM Compiler
//
// Compiler Build ID: CL-36424714
// Cuda compilation tools, release 13.0, V13.0.88
// Based on NVVM 20.0.0
//

.version 9.0
.target sm_100
.address_size 64

	// .globl	_Z14compute_kernelPjS_iiPi
.extern .shared .align 16 .b8 s_life[];

.visible .entry _Z14compute_kernelPjS_iiPi(
	.param .u64 .ptr .align 1 _Z14compute_kernelPjS_iiPi_param_0,
	.param .u64 .ptr .align 1 _Z14compute_kernelPjS_iiPi_param_1,
	.param .u32 _Z14compute_kernelPjS_iiPi_param_2,
	.param .u32 _Z14compute_kernelPjS_iiPi_param_3,
	.param .u64 .ptr .align 1 _Z14compute_kernelPjS_iiPi_param_4
)
{
	.reg .pred 	%p<60>;
	.reg .b32 	%r<197>;
	.reg .b64 	%rd<45>;

	ld.param.u64 	%rd4, [_Z14compute_kernelPjS_iiPi_param_0];
	ld.param.u64 	%rd3, [_Z14compute_kernelPjS_iiPi_param_1];
	ld.param.u32 	%r40, [_Z14compute_kernelPjS_iiPi_param_2];
	ld.param.u32 	%r42, [_Z14compute_kernelPjS_iiPi_param_3];
	ld.param.u64 	%rd5, [_Z14compute_kernelPjS_iiPi_param_4];
	cvta.to.global.u64 	%rd1, %rd5;
	cvta.to.global.u64 	%rd2, %rd4;
	mov.u32 	%r1, %tid.x;
	mov.u32 	%r2, %tid.y;
	mov.u32 	%r43, %ctaid.x;
	mov.u32 	%r44, %ctaid.y;
	mov.u32 	%r3, %ntid.x;
	mov.u32 	%r4, %ntid.y;
	mad.lo.s32 	%r5, %r44, %r4, %r2;
	add.s32 	%r6, %r5, 1;
	mad.lo.s32 	%r45, %r43, %r3, %r1;
	add.s32 	%r8, %r3, 2;
	setp.lt.s32 	%p4, %r5, %r40;
	setp.lt.s32 	%p5, %r45, %r42;
	and.pred  	%p1, %p4, %p5;
	mad.lo.s32 	%r9, %r8, %r2, %r8;
	add.s32 	%r46, %r9, %r1;
	shl.b32 	%r47, %r46, 2;
	mov.u32 	%r48, s_life;
	add.s32 	%r10, %r48, %r47;
	not.pred 	%p6, %p1;
	@%p6 bra 	$L__BB0_2;
	mad.lo.s32 	%r50, %r42, %r6, %r45;
	mul.wide.u32 	%rd6, %r50, 4;
	add.s64 	%rd7, %rd2, %rd6;
	ld.global.u32 	%r51, [%rd7];
	st.shared.u32 	[%r10+4], %r51;
	bra.uni 	$L__BB0_3;
$L__BB0_2:
	mov.b32 	%r49, 0;
	st.shared.u32 	[%r10+4], %r49;
$L__BB0_3:
	setp.ne.s32 	%p7, %r1, 0;
	@%p7 bra 	$L__BB0_7;
	setp.ge.s32 	%p8, %r5, %r40;
	setp.eq.s32 	%p9, %r45, 0;
	or.pred  	%p10, %p9, %p8;
	@%p10 bra 	$L__BB0_6;
	mul.lo.s32 	%r56, %r42, %r6;
	cvt.s64.s32 	%rd8, %r56;
	cvt.u64.u32 	%rd9, %r45;
	add.s64 	%rd10, %rd9, %rd8;
	shl.b64 	%rd11, %rd10, 2;
	add.s64 	%rd12, %rd2, %rd11;
	ld.global.u32 	%r57, [%rd12+-4];
	shl.b32 	%r58, %r9, 2;
	add.s32 	%r60, %r48, %r58;
	st.shared.u32 	[%r60], %r57;
	bra.uni 	$L__BB0_7;
$L__BB0_6:
	shl.b32 	%r52, %r9, 2;
	add.s32 	%r54, %r48, %r52;
	mov.b32 	%r55, 0;
	st.shared.u32 	[%r54], %r55;
$L__BB0_7:
	add.s32 	%r11, %r3, -1;
	setp.ne.s32 	%p11, %r1, %r11;
	@%p11 bra 	$L__BB0_11;
	setp.ge.s32 	%p12, %r5, %r40;
	add.s32 	%r61, %r45, 1;
	setp.ge.s32 	%p13, %r61, %r42;
	or.pred  	%p14, %p12, %p13;
	@%p14 bra 	$L__BB0_10;
	mul.lo.s32 	%r63, %r42, %r6;
	cvt.u64.u32 	%rd13, %r63;
	cvt.u64.u32 	%rd14, %r45;
	add.s64 	%rd15, %rd13, %rd14;
	shl.b64 	%rd16, %rd15, 2;
	add.s64 	%rd17, %rd2, %rd16;
	ld.global.u32 	%r64, [%rd17+4];
	st.shared.u32 	[%r10+8], %r64;
	bra.uni 	$L__BB0_11;
$L__BB0_10:
	mov.b32 	%r62, 0;
	st.shared.u32 	[%r10+8], %r62;
$L__BB0_11:
	setp.ne.s32 	%p15, %r2, 0;
	@%p15 bra 	$L__BB0_23;
	setp.ge.s32 	%p16, %r45, %r42;
	setp.eq.s32 	%p17, %r5, 0;
	shl.b32 	%r65, %r1, 2;
	add.s32 	%r12, %r48, %r65;
	or.pred  	%p18, %p17, %p16;
	@%p18 bra 	$L__BB0_14;
	mad.lo.s32 	%r68, %r42, %r5, %r45;
	mul.wide.u32 	%rd18, %r68, 4;
	add.s64 	%rd19, %rd2, %rd18;
	ld.global.u32 	%r69, [%rd19];
	st.shared.u32 	[%r12+4], %r69;
	bra.uni 	$L__BB0_15;
$L__BB0_14:
	mov.b32 	%r67, 0;
	st.shared.u32 	[%r12+4], %r67;
$L__BB0_15:
	setp.ne.s32 	%p19, %r1, 0;
	@%p19 bra 	$L__BB0_19;
	setp.eq.s32 	%p20, %r5, 0;
	setp.eq.s32 	%p21, %r45, 0;
	or.pred  	%p22, %p21, %p20;
	@%p22 bra 	$L__BB0_18;
	mul.lo.s32 	%r71, %r42, %r5;
	cvt.s64.s32 	%rd20, %r71;
	cvt.u64.u32 	%rd21, %r45;
	add.s64 	%rd22, %rd21, %rd20;
	shl.b64 	%rd23, %rd22, 2;
	add.s64 	%rd24, %rd2, %rd23;
	ld.global.u32 	%r72, [%rd24+-4];
	st.shared.u32 	[s_life], %r72;
	bra.uni 	$L__BB0_19;
$L__BB0_18:
	mov.b32 	%r70, 0;
	st.shared.u32 	[s_life], %r70;
$L__BB0_19:
	setp.ne.s32 	%p23, %r1, %r11;
	@%p23 bra 	$L__BB0_23;
	setp.eq.s32 	%p24, %r5, 0;
	add.s32 	%r73, %r45, 1;
	setp.ge.s32 	%p25, %r73, %r42;
	or.pred  	%p26, %p24, %p25;
	@%p26 bra 	$L__BB0_22;
	mul.lo.s32 	%r75, %r42, %r5;
	cvt.u64.u32 	%rd25, %r75;
	cvt.u64.u32 	%rd26, %r45;
	add.s64 	%rd27, %rd25, %rd26;
	shl.b64 	%rd28, %rd27, 2;
	add.s64 	%rd29, %rd2, %rd28;
	ld.global.u32 	%r76, [%rd29+4];
	st.shared.u32 	[%r12+8], %r76;
	bra.uni 	$L__BB0_23;
$L__BB0_22:
	mov.b32 	%r74, 0;
	st.shared.u32 	[%r12+8], %r74;
$L__BB0_23:
	add.s32 	%r77, %r4, -1;
	setp.ne.s32 	%p27, %r2, %r77;
	@%p27 bra 	$L__BB0_35;
	setp.ge.s32 	%p28, %r45, %r42;
	add.s32 	%r13, %r5, 2;
	setp.gt.s32 	%p29, %r13, %r40;
	add.s32 	%r78, %r2, 2;
	mul.lo.s32 	%r14, %r78, %r8;
	add.s32 	%r79, %r14, %r1;
	shl.b32 	%r80, %r79, 2;
	add.s32 	%r15, %r48, %r80;
	or.pred  	%p30, %p29, %p28;
	@%p30 bra 	$L__BB0_26;
	mad.lo.s32 	%r83, %r42, %r13, %r45;
	mul.wide.u32 	%rd30, %r83, 4;
	add.s64 	%rd31, %rd2, %rd30;
	ld.global.u32 	%r84, [%rd31];
	st.shared.u32 	[%r15+4], %r84;
	bra.uni 	$L__BB0_27;
$L__BB0_26:
	mov.b32 	%r82, 0;
	st.shared.u32 	[%r15+4], %r82;
$L__BB0_27:
	setp.ne.s32 	%p31, %r1, 0;
	@%p31 bra 	$L__BB0_31;
	setp.gt.s32 	%p32, %r13, %r40;
	setp.eq.s32 	%p33, %r45, 0;
	or.pred  	%p34, %p33, %p32;
	@%p34 bra 	$L__BB0_30;
	mul.lo.s32 	%r89, %r42, %r13;
	cvt.s64.s32 	%rd32, %r89;
	cvt.u64.u32 	%rd33, %r45;
	add.s64 	%rd34, %rd33, %rd32;
	shl.b64 	%rd35, %rd34, 2;
	add.s64 	%rd36, %rd2, %rd35;
	ld.global.u32 	%r90, [%rd36+-4];
	shl.b32 	%r91, %r14, 2;
	add.s32 	%r93, %r48, %r91;
	st.shared.u32 	[%r93], %r90;
	bra.uni 	$L__BB0_31;
$L__BB0_30:
	shl.b32 	%r85, %r14, 2;
	add.s32 	%r87, %r48, %r85;
	mov.b32 	%r88, 0;
	st.shared.u32 	[%r87], %r88;
$L__BB0_31:
	setp.ne.s32 	%p35, %r1, %r11;
	@%p35 bra 	$L__BB0_35;
	setp.gt.s32 	%p36, %r13, %r40;
	add.s32 	%r94, %r45, 1;
	setp.ge.s32 	%p37, %r94, %r42;
	or.pred  	%p38, %p36, %p37;
	@%p38 bra 	$L__BB0_34;
	mul.lo.s32 	%r96, %r42, %r13;
	cvt.u64.u32 	%rd37, %r96;
	cvt.u64.u32 	%rd38, %r45;
	add.s64 	%rd39, %rd37, %rd38;
	shl.b64 	%rd40, %rd39, 2;
	add.s64 	%rd41, %rd2, %rd40;
	ld.global.u32 	%r97, [%rd41+4];
	st.shared.u32 	[%r15+8], %r97;
	bra.uni 	$L__BB0_35;
$L__BB0_34:
	mov.b32 	%r95, 0;
	st.shared.u32 	[%r15+8], %r95;
$L__BB0_35:
	bar.sync 	0;
	@%p6 bra 	$L__BB0_51;
	mad.lo.s32 	%r16, %r42, %r6, %r45;
	ld.shared.u32 	%r17, [%r10+4];
	mad.lo.s32 	%r100, %r2, %r8, %r1;
	shl.b32 	%r101, %r100, 2;
	add.s32 	%r103, %r48, %r101;
	ld.shared.u32 	%r18, [%r103+4];
	shl.b32 	%r104, %r8, 2;
	add.s32 	%r105, %r10, %r104;
	ld.shared.u32 	%r19, [%r105+4];
	ld.shared.u32 	%r106, [%r10];
	ld.shared.u32 	%r20, [%r10+8];
	ld.shared.u32 	%r107, [%r103];
	ld.shared.u32 	%r21, [%r103+8];
	ld.shared.u32 	%r108, [%r105];
	ld.shared.u32 	%r22, [%r105+8];
	shl.b32 	%r23, %r45, 5;
	shr.u32 	%r24, %r106, 31;
	shr.u32 	%r25, %r107, 31;
	shr.u32 	%r26, %r108, 31;
	or.b32  	%r192, %r23, 1;
	mov.b32 	%r195, 0;
	mov.b32 	%r193, -1;
$L__BB0_37:
	setp.gt.u32 	%p40, %r23, 2147483646;
	add.s32 	%r31, %r193, 1;
	add.s32 	%r109, %r192, -1;
	setp.ge.s32 	%p41, %r109, %r40;
	or.pred  	%p42, %p40, %p41;
	@%p42 bra 	$L__BB0_43;
	shr.u32 	%r110, %r17, %r31;
	add.s32 	%r111, %r193, 2;
	setp.eq.s32 	%p43, %r193, -1;
	shr.u32 	%r112, %r17, %r193;
	and.b32  	%r113, %r112, 1;
	selp.b32 	%r114, %r24, %r113, %p43;
	shr.u32 	%r115, %r17, %r111;
	and.b32  	%r116, %r115, 1;
	shr.u32 	%r117, %r18, %r31;
	and.b32  	%r118, %r117, 1;
	shr.u32 	%r119, %r19, %r31;
	and.b32  	%r120, %r119, 1;
	shr.u32 	%r121, %r18, %r193;
	and.b32  	%r122, %r121, 1;
	selp.b32 	%r123, %r25, %r122, %p43;
	shr.u32 	%r124, %r18, %r111;
	and.b32  	%r125, %r124, 1;
	shr.u32 	%r126, %r19, %r193;
	and.b32  	%r127, %r126, 1;
	selp.b32 	%r128, %r26, %r127, %p43;
	shr.u32 	%r129, %r19, %r111;
	and.b32  	%r130, %r129, 1;
	add.s32 	%r131, %r120, %r118;
	add.s32 	%r132, %r131, %r116;
	add.s32 	%r133, %r132, %r114;
	add.s32 	%r134, %r133, %r123;
	add.s32 	%r135, %r134, %r125;
	add.s32 	%r136, %r135, %r128;
	add.s32 	%r137, %r136, %r130;
	and.b32  	%r138, %r137, -2;
	setp.eq.s32 	%p44, %r138, 2;
	setp.eq.s32 	%p45, %r137, 3;
	selp.u32 	%r139, -1, 0, %p45;
	selp.u32 	%r140, -1, 0, %p44;
	and.b32  	%r141, %r110, 1;
	setp.eq.b32 	%p46, %r141, 1;
	selp.b32 	%r142, %r140, %r139, %p46;
	and.b32  	%r143, %r142, 1;
	setp.eq.b32 	%p2, %r143, 1;
	xor.pred  	%p47, %p2, %p46;
	not.pred 	%p48, %p47;
	@%p48 bra 	$L__BB0_40;
	atom.global.add.u32 	%r144, [%rd1], 1;
$L__BB0_40:
	not.pred 	%p49, %p2;
	@%p49 bra 	$L__BB0_42;
	mov.b32 	%r148, 1;
	shl.b32 	%r149, %r148, %r31;
	or.b32  	%r195, %r149, %r195;
	bra.uni 	$L__BB0_43;
$L__BB0_42:
	mov.b32 	%r145, 1;
	shl.b32 	%r146, %r145, %r31;
	not.b32 	%r147, %r146;
	and.b32  	%r195, %r195, %r147;
$L__BB0_43:
	add.s32 	%r150, %r192, 1;
	setp.gt.u32 	%p50, %r192, 2147483646;
	setp.gt.s32 	%p51, %r150, %r40;
	or.pred  	%p52, %p50, %p51;
	@%p52 bra 	$L__BB0_49;
	add.s32 	%r151, %r193, 2;
	shr.u32 	%r152, %r17, %r151;
	add.s32 	%r153, %r193, 3;
	shr.u32 	%r154, %r17, %r31;
	and.b32  	%r155, %r154, 1;
	setp.eq.s32 	%p53, %r193, 29;
	shr.u32 	%r156, %r17, %r153;
	selp.b32 	%r157, %r20, %r156, %p53;
	and.b32  	%r158, %r157, 1;
	shr.u32 	%r159, %r18, %r151;
	and.b32  	%r160, %r159, 1;
	shr.u32 	%r161, %r19, %r151;
	and.b32  	%r162, %r161, 1;
	shr.u32 	%r163, %r18, %r31;
	and.b32  	%r164, %r163, 1;
	shr.u32 	%r165, %r18, %r153;
	selp.b32 	%r166, %r21, %r165, %p53;
	and.b32  	%r167, %r166, 1;
	shr.u32 	%r168, %r19, %r31;
	and.b32  	%r169, %r168, 1;
	shr.u32 	%r170, %r19, %r153;
	selp.b32 	%r171, %r22, %r170, %p53;
	and.b32  	%r172, %r171, 1;
	add.s32 	%r173, %r162, %r160;
	add.s32 	%r174, %r173, %r158;
	add.s32 	%r175, %r174, %r155;
	add.s32 	%r176, %r175, %r164;
	add.s32 	%r177, %r176, %r167;
	add.s32 	%r178, %r177, %r169;
	add.s32 	%r179, %r178, %r172;
	and.b32  	%r180, %r179, -2;
	setp.eq.s32 	%p54, %r180, 2;
	setp.eq.s32 	%p55, %r179, 3;
	selp.u32 	%r181, -1, 0, %p55;
	selp.u32 	%r182, -1, 0, %p54;
	and.b32  	%r183, %r152, 1;
	setp.eq.b32 	%p56, %r183, 1;
	selp.b32 	%r184, %r182, %r181, %p56;
	and.b32  	%r185, %r184, 1;
	setp.eq.b32 	%p3, %r185, 1;
	xor.pred  	%p57, %p3, %p56;
	not.pred 	%p58, %p57;
	@%p58 bra 	$L__BB0_46;
	atom.global.add.u32 	%r186, [%rd1], 1;
$L__BB0_46:
	@%p3 bra 	$L__BB0_48;
	mov.b32 	%r187, 2;
	shl.b32 	%r188, %r187, %r31;
	not.b32 	%r189, %r188;
	and.b32  	%r195, %r195, %r189;
	bra.uni 	$L__BB0_49;
$L__BB0_48:
	mov.b32 	%r190, 2;
	shl.b32 	%r191, %r190, %r31;
	or.b32  	%r195, %r191, %r195;
$L__BB0_49:
	add.s32 	%r193, %r193, 2;
	add.s32 	%r192, %r192, 2;
	setp.ne.s32 	%p59, %r193, 31;
	@%p59 bra 	$L__BB0_37;
	cvta.to.global.u64 	%rd42, %rd3;
	mul.wide.u32 	%rd43, %r16, 4;
	add.s64 	%rd44, %rd42, %rd43;
	st.global.u32 	[%rd44], %r195;
$L__BB0_51:
	ret;

}


// ===== COMPILED SASS (sm_100) =====

	.target	sm_100

	.elftype	@"ET_EXEC"


//--------------------- .note.nv.tkinfo           --------------------------
	.section	.note.nv.tkinfo,"",@"SHT_NOTE"
	.sectionflags	@"SHF_NOTE_NV_TKINFO"
	.tkinfo
        /*0018*/ 	.word	0x00000002
        /*0030*/ 	.string	""
        /*0030*/ 	.string	"ptxas"
        /*0030*/ 	.string	"Cuda compilation tools, release 13.0, V13.0.88"
        /*0030*/ 	.string	"Build cuda_13.0.r13.0/compiler.36424714_0"
        /*0030*/ 	.string	"-arch sm_100 -m 64 "



//--------------------- .note.nv.cuinfo           --------------------------
	.section	.note.nv.cuinfo,"",@"SHT_NOTE"
	.sectionflags	@"SHF_NOTE_NV_CUINFO"
        /*0018*/ 	.short	0x0002
        /*001a*/ 	.short	0x0064
        /*001c*/ 	.short	0x0082
	.zero		2


//--------------------- .nv.info                  --------------------------
	.section	.nv.info,"",@"SHT_CUDA_INFO"
	.align	4


	//----- nvinfo : EIATTR_REGCOUNT
	.align		4
        /*0000*/ 	.byte	0x04, 0x2f
        /*0002*/ 	.short	(.L_1 - .L_0)
	.align		4
.L_0:
        /*0004*/ 	.word	index@(_Z14compute_kernelPjS_iiPi)
        /*0008*/ 	.word	0x0000001b


	//----- nvinfo : EIATTR_FRAME_SIZE
	.align		4
.L_1:
        /*000c*/ 	.byte	0x04, 0x11
        /*000e*/ 	.short	(.L_3 - .L_2)
	.align		4
.L_2:
        /*0010*/ 	.word	index@(_Z14compute_kernelPjS_iiPi)
        /*0014*/ 	.word	0x00000000


	//----- nvinfo : EIATTR_MIN_STACK_SIZE
	.align		4
.L_3:
        /*0018*/ 	.byte	0x04, 0x12
        /*001a*/ 	.short	(.L_5 - .L_4)
	.align		4
.L_4:
        /*001c*/ 	.word	index@(_Z14compute_kernelPjS_iiPi)
        /*0020*/ 	.word	0x00000000
.L_5:


//--------------------- .nv.compat                --------------------------
	.section	.nv.compat,"",@"SHT_CUDA_COMPAT_INFO"
	.align	4
        /*0000*/ 	.byte	0x02, 0x09, 0x00, 0x00, 0x02, 0x02, 0x01, 0x00, 0x02, 0x05, 0x05, 0x00, 0x03, 0x07, 0x01, 0x01
        /*0010*/ 	.byte	0x02, 0x03, 0x00, 0x00, 0x02, 0x06, 0x01, 0x00, 0x04, 0x0b, 0x08, 0x00, 0x09, 0x00, 0x00, 0x00
        /*0020*/ 	.byte	0x00, 0x00, 0x00, 0x00


//--------------------- .nv.info._Z14compute_kernelPjS_iiPi --------------------------
	.section	.nv.info._Z14compute_kernelPjS_iiPi,"",@"SHT_CUDA_INFO"
	.sectionflags	@""
	.align	4


	//----- nvinfo : EIATTR_CUDA_API_VERSION
	.align		4
        /*0000*/ 	.byte	0x04, 0x37
        /*0002*/ 	.short	(.L_7 - .L_6)
.L_6:
        /*0004*/ 	.word	0x00000082


	//----- nvinfo : EIATTR_KPARAM_INFO
	.align		4
.L_7:
        /*0008*/ 	.byte	0x04, 0x17
        /*000a*/ 	.short	(.L_9 - .L_8)
.L_8:
        /*000c*/ 	.word	0x00000000
        /*0010*/ 	.short	0x0004
        /*0012*/ 	.short	0x0018
        /*0014*/ 	.byte	0x00, 0xf5, 0x21, 0x00


	//----- nvinfo : EIATTR_KPARAM_INFO
	.align		4
.L_9:
        /*0018*/ 	.byte	0x04, 0x17
        /*001a*/ 	.short	(.L_11 - .L_10)
.L_10:
        /*001c*/ 	.word	0x00000000
        /*0020*/ 	.short	0x0003
        /*0022*/ 	.short	0x0014
        /*0024*/ 	.byte	0x00, 0xf0, 0x11, 0x00


	//----- nvinfo : EIATTR_KPARAM_INFO
	.align		4
.L_11:
        /*0028*/ 	.byte	0x04, 0x17
        /*002a*/ 	.short	(.L_13 - .L_12)
.L_12:
        /*002c*/ 	.word	0x00000000
        /*0030*/ 	.short	0x0002
        /*0032*/ 	.short	0x0010
        /*0034*/ 	.byte	0x00, 0xf0, 0x11, 0x00


	//----- nvinfo : EIATTR_KPARAM_INFO
	.align		4
.L_13:
        /*0038*/ 	.byte	0x04, 0x17
        /*003a*/ 	.short	(.L_15 - .L_14)
.L_14:
        /*003c*/ 	.word	0x00000000
        /*0040*/ 	.short	0x0001
        /*0042*/ 	.short	0x0008
        /*0044*/ 	.byte	0x00, 0xf5, 0x21, 0x00


	//----- nvinfo : EIATTR_KPARAM_INFO
	.align		4
.L_15:
        /*0048*/ 	.byte	0x04, 0x17
        /*004a*/ 	.short	(.L_17 - .L_16)
.L_16:
        /*004c*/ 	.word	0x00000000
        /*0050*/ 	.short	0x0000
        /*0052*/ 	.short	0x0000
        /*0054*/ 	.byte	0x00, 0xf5, 0x21, 0x00


	//----- nvinfo : EIATTR_SPARSE_MMA_MASK
	.align		4
.L_17:
        /*0058*/ 	.byte	0x03, 0x50
        /*005a*/ 	.short	0x0000


	//----- nvinfo : EIATTR_MAXREG_COUNT
	.align		4
        /*005c*/ 	.byte	0x03, 0x1b
        /*005e*/ 	.short	0x00ff


	//----- nvinfo : EIATTR_NUM_BARRIERS
	.align		4
        /*0060*/ 	.byte	0x02, 0x4c
        /*0062*/ 	.byte	0x01
	.zero		1


	//----- nvinfo : EIATTR_MERCURY_ISA_VERSION
	.align		4
        /*0064*/ 	.byte	0x03, 0x5f
        /*0066*/ 	.short	0x0101


	//----- nvinfo : EIATTR_INT_WARP_WIDE_INSTR_OFFSETS
	.align		4
        /*0068*/ 	.byte	0x04, 0x31
        /*006a*/ 	.short	(.L_19 - .L_18)


	//   ....[0]....
.L_18:
        /*006c*/ 	.word	0x00000ec0


	//   ....[1]....
        /*0070*/ 	.word	0x00001250


	//----- nvinfo : EIATTR_VRC_CTA_INIT_COUNT
	.align		4
.L_19:
        /*0074*/ 	.byte	0x02, 0x4a
	.zero		1
	.zero		1


	//----- nvinfo : EIATTR_EXIT_INSTR_OFFSETS
	.align		4
        /*0078*/ 	.byte	0x04, 0x1c
        /*007a*/ 	.short	(.L_21 - .L_20)


	//   ....[0]....
.L_20:
        /*007c*/ 	.word	0x00000a50


	//   ....[1]....
        /*0080*/ 	.word	0x00001340


	//----- nvinfo : EIATTR_CRS_STACK_SIZE
	.align		4
.L_21:
        /*0084*/ 	.byte	0x04, 0x1e
        /*0086*/ 	.short	(.L_23 - .L_22)
.L_22:
        /*0088*/ 	.word	0x00000000


	//----- nvinfo : EIATTR_CBANK_PARAM_SIZE
	.align		4
.L_23:
        /*008c*/ 	.byte	0x03, 0x19
        /*008e*/ 	.short	0x0020


	//----- nvinfo : EIATTR_PARAM_CBANK
	.align		4
        /*0090*/ 	.byte	0x04, 0x0a
        /*0092*/ 	.short	(.L_25 - .L_24)
	.align		4
.L_24:
        /*0094*/ 	.word	index@(.nv.constant0._Z14compute_kernelPjS_iiPi)
        /*0098*/ 	.short	0x0380
        /*009a*/ 	.short	0x0020


	//----- nvinfo : EIATTR_SW_WAR
	.align		4
.L_25:
        /*009c*/ 	.byte	0x04, 0x36
        /*009e*/ 	.short	(.L_27 - .L_26)
.L_26:
        /*00a0*/ 	.word	0x00000008
.L_27:


//--------------------- .nv.callgraph             --------------------------
	.section	.nv.callgraph,"",@"SHT_CUDA_CALLGRAPH"
	.align	4
	.sectionentsize	8
	.align		4
        /*0000*/ 	.word	0x00000000
	.align		4
        /*0004*/ 	.word	0xffffffff
	.align		4
        /*0008*/ 	.word	0x00000000
	.align		4
        /*000c*/ 	.word	0xfffffffe
	.align		4
        /*0010*/ 	.word	0x00000000
	.align		4
        /*0014*/ 	.word	0xfffffffd
	.align		4
        /*0018*/ 	.word	0x00000000
	.align		4
        /*001c*/ 	.word	0xfffffffc


//--------------------- .text._Z14compute_kernelPjS_iiPi --------------------------
	.section	.text._Z14compute_kernelPjS_iiPi,"ax",@progbits
	.align	128
        .global         _Z14compute_kernelPjS_iiPi
        .type           _Z14compute_kernelPjS_iiPi,@function
        .size           _Z14compute_kernelPjS_iiPi,(.L_x_31 - _Z14compute_kernelPjS_iiPi)
        .other          _Z14compute_kernelPjS_iiPi,@"STO_CUDA_ENTRY STV_DEFAULT"
_Z14compute_kernelPjS_iiPi:
.text._Z14compute_kernelPjS_iiPi:
[----:B------:R-:W-:Y:S01]  /*0000*/  LDC R1, c[0x0][0x37c] ;  /* 0x0000df00ff017b82 */ /* 0x000fe20000000800 */
[----:B------:R-:W0:Y:S07]  /*0010*/  S2R R2, SR_TID.X ;  /* 0x0000000000027919 */ /* 0x000e2e0000002100 */
[----:B------:R-:W0:Y:S01]  /*0020*/  S2UR UR4, SR_CTAID.X ;  /* 0x00000000000479c3 */ /* 0x000e220000002500 */
[----:B------:R-:W1:Y:S01]  /*0030*/  LDCU.64 UR8, c[0x0][0x390] ;  /* 0x00007200ff0877ac */ /* 0x000e620008000a00 */
[----:B------:R-:W2:Y:S01]  /*0040*/  S2R R5, SR_TID.Y ;  /* 0x0000000000057919 */ /* 0x000ea20000002200 */
[----:B------:R-:W3:Y:S05]  /*0050*/  LDCU.64 UR6, c[0x0][0x358] ;  /* 0x00006b00ff0677ac */ /* 0x000eea0008000a00 */
[----:B------:R-:W0:Y:S08]  /*0060*/  LDC R7, c[0x0][0x360] ;  /* 0x0000d800ff077b82 */ /* 0x000e300000000800 */
[----:B------:R-:W2:Y:S08]  /*0070*/  S2UR UR5, SR_CTAID.Y ;  /* 0x00000000000579c3 */ /* 0x000eb00000002600 */
[----:B------:R-:W2:Y:S01]  /*0080*/  LDC R8, c[0x0][0x364] ;  /* 0x0000d900ff087b82 */ /* 0x000ea20000000800 */
[----:B0-----:R-:W-:-:S05]  /*0090*/  IMAD R0, R7, UR4, R2 ;  /* 0x0000000407007c24 */ /* 0x001fca000f8e0202 */
[----:B-1----:R-:W-:Y:S01]  /*00a0*/  ISETP.GE.AND P0, PT, R0, UR9, PT ;  /* 0x0000000900007c0c */ /* 0x002fe2000bf06270 */
[----:B--2---:R-:W-:-:S04]  /*00b0*/  IMAD R9, R8, UR5, R5 ;  /* 0x0000000508097c24 */ /* 0x004fc8000f8e0205 */
[C---:B------:R-:W-:Y:S01]  /*00c0*/  VIADD R3, R9.reuse, 0x1 ;  /* 0x0000000109037836 */ /* 0x040fe20000000000 */
[----:B------:R-:W-:-:S13]  /*00d0*/  ISETP.LT.AND P0, PT, R9, UR8, !P0 ;  /* 0x0000000809007c0c */ /* 0x000fda000c701270 */
[----:B------:R-:W0:Y:S01]  /*00e0*/  @P0 LDC.64 R10, c[0x0][0x380] ;  /* 0x0000e000ff0a0b82 */ /* 0x000e220000000a00 */
[----:B------:R-:W-:-:S04]  /*00f0*/  @P0 IMAD R13, R3, UR9, R0 ;  /* 0x00000009030d0c24 */ /* 0x000fc8000f8e0200 */
[----:B0-----:R-:W-:-:S06]  /*0100*/  @P0 IMAD.WIDE.U32 R10, R13, 0x4, R10 ;  /* 0x000000040d0a0825 */ /* 0x001fcc00078e000a */
[----:B---3--:R-:W2:Y:S01]  /*0110*/  @P0 LDG.E R11, desc[UR6][R10.64] ;  /* 0x000000060a0b0981 */ /* 0x008ea2000c1e1900 */
[----:B------:R-:W0:Y:S01]  /*0120*/  S2UR UR5, SR_CgaCtaId ;  /* 0x00000000000579c3 */ /* 0x000e220000008800 */
[----:B------:R-:W-:Y:S01]  /*0130*/  VIADD R6, R7, 0x2 ;  /* 0x0000000207067836 */ /* 0x000fe20000000000 */
[----:B------:R-:W-:Y:S01]  /*0140*/  UMOV UR4, 0x400 ;  /* 0x0000040000047882 */ /* 0x000fe20000000000 */
[----:B------:R-:W-:Y:S01]  /*0150*/  ISETP.NE.AND P2, PT, R2, RZ, PT ;  /* 0x000000ff0200720c */ /* 0x000fe20003f45270 */
[----:B------:R-:W-:Y:S01]  /*0160*/  BSSY.RECONVERGENT B0, `(.L_x_0) ;  /* 0x0000017000007945 */ /* 0x000fe20003800200 */
[----:B------:R-:W-:-:S04]  /*0170*/  IMAD R13, R6, R5, R6 ;  /* 0x00000005060d7224 */ /* 0x000fc800078e0206 */
[----:B------:R-:W-:Y:S01]  /*0180*/  IMAD.IADD R4, R13, 0x1, R2 ;  /* 0x000000010d047824 */ /* 0x000fe200078e0202 */
[----:B0-----:R-:W-:-:S06]  /*0190*/  ULEA UR4, UR5, UR4, 0x18 ;  /* 0x0000000405047291 */ /* 0x001fcc000f8ec0ff */
[----:B------:R-:W-:-:S05]  /*01a0*/  LEA R4, R4, UR4, 0x2 ;  /* 0x0000000404047c11 */ /* 0x000fca000f8e10ff */
[----:B--2---:R0:W-:Y:S04]  /*01b0*/  @P0 STS [R4+0x4], R11 ;  /* 0x0000040b04000388 */ /* 0x0041e80000000800 */
[----:B------:R0:W-:Y:S01]  /*01c0*/  @!P0 STS [R4+0x4], RZ ;  /* 0x000004ff04008388 */ /* 0x0001e20000000800 */
[----:B------:R-:W-:Y:S05]  /*01d0*/  @P2 BRA `(.L_x_1) ;  /* 0x00000000003c2947 */ /* 0x000fea0003800000 */
[----:B------:R-:W-:-:S04]  /*01e0*/  ISETP.GE.AND P1, PT, R9, UR8, PT ;  /* 0x0000000809007c0c */ /* 0x000fc8000bf26270 */
[----:B------:R-:W-:-:S13]  /*01f0*/  ISETP.EQ.OR P1, PT, R0, RZ, P1 ;  /* 0x000000ff0000720c */ /* 0x000fda0000f22670 */
[----:B------:R-:W-:Y:S05]  /*0200*/  @P1 BRA `(.L_x_2) ;  /* 0x0000000000281947 */ /* 0x000fea0003800000 */
[----:B------:R-:W1:Y:S01]  /*0210*/  LDCU.64 UR10, c[0x0][0x380] ;  /* 0x00007000ff0a77ac */ /* 0x000e620008000a00 */
[----:B0-----:R-:W-:-:S05]  /*0220*/  IMAD R11, R3, UR9, RZ ;  /* 0x00000009030b7c24 */ /* 0x001fca000f8e02ff */
[----:B------:R-:W-:-:S04]  /*0230*/  IADD3 R12, P1, PT, R0, R11, RZ ;  /* 0x0000000b000c7210 */ /* 0x000fc80007f3e0ff */
[----:B------:R-:W-:Y:S02]  /*0240*/  LEA.HI.X.SX32 R11, R11, RZ, 0x1, P1 ;  /* 0x000000ff0b0b7211 */ /* 0x000fe400008f0eff */
[----:B-1----:R-:W-:-:S04]  /*0250*/  LEA R10, P1, R12, UR10, 0x2 ;  /* 0x0000000a0c0a7c11 */ /* 0x002fc8000f8210ff */
[----:B------:R-:W-:-:S05]  /*0260*/  LEA.HI.X R11, R12, UR11, R11, 0x2, P1 ;  /* 0x0000000b0c0b7c11 */ /* 0x000fca00088f140b */
[----:B------:R-:W2:Y:S01]  /*0270*/  LDG.E R10, desc[UR6][R10.64+-0x4] ;  /* 0xfffffc060a0a7981 */ /* 0x000ea2000c1e1900 */
[----:B------:R-:W-:-:S05]  /*0280*/  LEA R13, R13, UR4, 0x2 ;  /* 0x000000040d0d7c11 */ /* 0x000fca000f8e10ff */
[----:B--2---:R1:W-:Y:S01]  /*0290*/  STS [R13], R10 ;  /* 0x0000000a0d007388 */ /* 0x0043e20000000800 */
[----:B------:R-:W-:Y:S05]  /*02a0*/  BRA `(.L_x_1) ;  /* 0x0000000000087947 */ /* 0x000fea0003800000 */
.L_x_2:
[----:B------:R-:W-:-:S05]  /*02b0*/  LEA R13, R13, UR4, 0x2 ;  /* 0x000000040d0d7c11 */ /* 0x000fca000f8e10ff */
[----:B------:R2:W-:Y:S02]  /*02c0*/  STS [R13], RZ ;  /* 0x000000ff0d007388 */ /* 0x0005e40000000800 */
.L_x_1:
[----:B------:R-:W-:Y:S05]  /*02d0*/  BSYNC.RECONVERGENT B0 ;  /* 0x0000000000007941 */ /* 0x000fea0003800200 */
.L_x_0:
[----:B0-----:R-:W-:Y:S01]  /*02e0*/  VIADD R11, R7, 0xffffffff ;  /* 0xffffffff070b7836 */ /* 0x001fe20000000000 */
[----:B------:R-:W-:Y:S04]  /*02f0*/  BSSY.RECONVERGENT B0, `(.L_x_3) ;  /* 0x0000011000007945 */ /* 0x000fe80003800200 */
[----:B------:R-:W-:-:S13]  /*0300*/  ISETP.NE.AND P3, PT, R2, R11, PT ;  /* 0x0000000b0200720c */ /* 0x000fda0003f65270 */
[----:B------:R-:W-:Y:S05]  /*0310*/  @P3 BRA `(.L_x_4) ;  /* 0x0000000000383947 */ /* 0x000fea0003800000 */
[----:B-1----:R-:W-:-:S05]  /*0320*/  VIADD R10, R0, 0x1 ;  /* 0x00000001000a7836 */ /* 0x002fca0000000000 */
[----:B------:R-:W-:-:S04]  /*0330*/  ISETP.GE.AND P1, PT, R10, UR9, PT ;  /* 0x000000090a007c0c */ /* 0x000fc8000bf26270 */
[----:B------:R-:W-:-:S13]  /*0340*/  ISETP.GE.OR P1, PT, R9, UR8, P1 ;  /* 0x0000000809007c0c */ /* 0x000fda0008f26670 */
[----:B------:R-:W-:Y:S05]  /*0350*/  @P1 BRA `(.L_x_5) ;  /* 0x0000000000241947 */ /* 0x000fea0003800000 */
[----:B------:R-:W0:Y:S01]  /*0360*/  LDCU.64 UR10, c[0x0][0x380] ;  /* 0x00007000ff0a77ac */ /* 0x000e220008000a00 */
[----:B------:R-:W-:-:S05]  /*0370*/  IMAD R11, R3, UR9, RZ ;  /* 0x00000009030b7c24 */ /* 0x000fca000f8e02ff */
[----:B------:R-:W-:-:S05]  /*0380*/  IADD3 R12, P1, PT, R11, R0, RZ ;  /* 0x000000000b0c7210 */ /* 0x000fca0007f3e0ff */
[----:B------:R-:W-:Y:S01]  /*0390*/  IMAD.X R11, RZ, RZ, RZ, P1 ;  /* 0x000000ffff0b7224 */ /* 0x000fe200008e06ff */
[----:B0-----:R-:W-:-:S04]  /*03a0*/  LEA R10, P1, R12, UR10, 0x2 ;  /* 0x0000000a0c0a7c11 */ /* 0x001fc8000f8210ff */
[----:B------:R-:W-:-:S06]  /*03b0*/  LEA.HI.X R11, R12, UR11, R11, 0x2, P1 ;  /* 0x0000000b0c0b7c11 */ /* 0x000fcc00088f140b */
[----:B------:R-:W3:Y:S04]  /*03c0*/  LDG.E R11, desc[UR6][R10.64+0x4] ;  /* 0x000004060a0b7981 */ /* 0x000ee8000c1e1900 */
[----:B---3--:R3:W-:Y:S01]  /*03d0*/  STS [R4+0x8], R11 ;  /* 0x0000080b04007388 */ /* 0x0087e20000000800 */
[----:B------:R-:W-:Y:S05]  /*03e0*/  BRA `(.L_x_4) ;  /* 0x0000000000047947 */ /* 0x000fea0003800000 */
.L_x_5:
[----:B------:R0:W-:Y:S02]  /*03f0*/  STS [R4+0x8], RZ ;  /* 0x000008ff04007388 */ /* 0x0001e40000000800 */
.L_x_4:
[----:B------:R-:W-:Y:S05]  /*0400*/  BSYNC.RECONVERGENT B0 ;  /* 0x0000000000007941 */ /* 0x000fea0003800200 */
.L_x_3:
[----:B------:R-:W-:Y:S01]  /*0410*/  ISETP.NE.AND P1, PT, R5, RZ, PT ;  /* 0x000000ff0500720c */ /* 0x000fe20003f25270 */
[----:B------:R-:W-:-:S12]  /*0420*/  BSSY.RECONVERGENT B0, `(.L_x_6) ;  /* 0x000002e000007945 */ /* 0x000fd80003800200 */
[----:B------:R-:W-:Y:S05]  /*0430*/  @P1 BRA `(.L_x_7) ;  /* 0x0000000000b01947 */ /* 0x000fea0003800000 */
[----:B------:R-:W-:Y:S01]  /*0440*/  ISETP.GE.AND P1, PT, R0, UR9, PT ;  /* 0x0000000900007c0c */ /* 0x000fe2000bf26270 */
[----:B------:R-:W-:Y:S01]  /*0450*/  BSSY.RECONVERGENT B1, `(.L_x_8) ;  /* 0x000000b000017945 */ /* 0x000fe20003800200 */
[----:B------:R-:W-:Y:S02]  /*0460*/  LEA R12, R2, UR4, 0x2 ;  /* 0x00000004020c7c11 */ /* 0x000fe4000f8e10ff */
[----:B------:R-:W-:-:S13]  /*0470*/  ISETP.EQ.OR P1, PT, R9, RZ, P1 ;  /* 0x000000ff0900720c */ /* 0x000fda0000f22670 */
[----:B------:R-:W-:Y:S05]  /*0480*/  @P1 BRA `(.L_x_9) ;  /* 0x0000000000181947 */ /* 0x000fea0003800000 */
[----:B-1-3--:R-:W1:Y:S01]  /*0490*/  LDC.64 R10, c[0x0][0x380] ;  /* 0x0000e000ff0a7b82 */ /* 0x00ae620000000a00 */
[----:B--2---:R-:W-:-:S04]  /*04a0*/  IMAD R13, R9, UR9, R0 ;  /* 0x00000009090d7c24 */ /* 0x004fc8000f8e0200 */
[----:B-1----:R-:W-:-:S06]  /*04b0*/  IMAD.WIDE.U32 R10, R13, 0x4, R10 ;  /* 0x000000040d0a7825 */ /* 0x002fcc00078e000a */
[----:B------:R-:W2:Y:S04]  /*04c0*/  LDG.E R11, desc[UR6][R10.64] ;  /* 0x000000060a0b7981 */ /* 0x000ea8000c1e1900 */
[----:B--2---:R1:W-:Y:S01]  /*04d0*/  STS [R12+0x4], R11 ;  /* 0x0000040b0c007388 */ /* 0x0043e20000000800 */
[----:B------:R-:W-:Y:S05]  /*04e0*/  BRA `(.L_x_10) ;  /* 0x0000000000047947 */ /* 0x000fea0003800000 */
.L_x_9:
[----:B------:R4:W-:Y:S02]  /*04f0*/  STS [R12+0x4], RZ ;  /* 0x000004ff0c007388 */ /* 0x0009e40000000800 */
.L_x_10:
[----:B------:R-:W-:Y:S05]  /*0500*/  BSYNC.RECONVERGENT B1 ;  /* 0x0000000000017941 */ /* 0x000fea0003800200 */
.L_x_8:
[----:B------:R-:W-:Y:S04]  /*0510*/  BSSY.RECONVERGENT B1, `(.L_x_11) ;  /* 0x000000f000017945 */ /* 0x000fe80003800200 */
[----:B------:R-:W-:Y:S05]  /*0520*/  @P2 BRA `(.L_x_12) ;  /* 0x0000000000342947 */ /* 0x000fea0003800000 */
[----:B------:R-:W-:-:S04]  /*0530*/  ISETP.NE.AND P1, PT, R9, RZ, PT ;  /* 0x000000ff0900720c */ /* 0x000fc80003f25270 */
[----:B------:R-:W-:-:S13]  /*0540*/  ISETP.EQ.OR P1, PT, R0, RZ, !P1 ;  /* 0x000000ff0000720c */ /* 0x000fda0004f22670 */
[----:B------:R-:W-:Y:S05]  /*0550*/  @P1 BRA `(.L_x_13) ;  /* 0x0000000000241947 */ /* 0x000fea0003800000 */
[----:B------:R-:W5:Y:S01]  /*0560*/  LDCU.64 UR10, c[0x0][0x380] ;  /* 0x00007000ff0a77ac */ /* 0x000f620008000a00 */
[----:B-1-3--:R-:W-:-:S05]  /*0570*/  IMAD R11, R9, UR9, RZ ;  /* 0x00000009090b7c24 */ /* 0x00afca000f8e02ff */
[----:B--2---:R-:W-:-:S04]  /*0580*/  IADD3 R13, P1, PT, R0, R11, RZ ;  /* 0x0000000b000d7210 */ /* 0x004fc80007f3e0ff */
[----:B------:R-:W-:Y:S02]  /*0590*/  LEA.HI.X.SX32 R14, R11, RZ, 0x1, P1 ;  /* 0x000000ff0b0e7211 */ /* 0x000fe400008f0eff */
[----:B-----5:R-:W-:-:S04]  /*05a0*/  LEA R10, P1, R13, UR10, 0x2 ;  /* 0x0000000a0d0a7c11 */ /* 0x020fc8000f8210ff */
[----:B------:R-:W-:-:S05]  /*05b0*/  LEA.HI.X R11, R13, UR11, R14, 0x2, P1 ;  /* 0x0000000b0d0b7c11 */ /* 0x000fca00088f140e */
[----:B------:R-:W2:Y:S04]  /*05c0*/  LDG.E R10, desc[UR6][R10.64+-0x4] ;  /* 0xfffffc060a0a7981 */ /* 0x000ea8000c1e1900 */
[----:B--2---:R1:W-:Y:S01]  /*05d0*/  STS [UR4], R10 ;  /* 0x0000000aff007988 */ /* 0x0043e20008000804 */
[----:B------:R-:W-:Y:S05]  /*05e0*/  BRA `(.L_x_12) ;  /* 0x0000000000047947 */ /* 0x000fea0003800000 */
.L_x_13:
[----:B------:R-:W-:Y:S01]  /*05f0*/  STS [UR4], RZ ;  /* 0x000000ffff007988 */ /* 0x000fe20008000804 */
.L_x_12:
[----:B------:R-:W-:Y:S05]  /*0600*/  BSYNC.RECONVERGENT B1 ;  /* 0x0000000000017941 */ /* 0x000fea0003800200 */
.L_x_11:
[----:B------:R-:W-:Y:S05]  /*0610*/  @P3 BRA `(.L_x_7) ;  /* 0x0000000000383947 */ /* 0x000fea0003800000 */
[----:B-1----:R-:W-:-:S05]  /*0620*/  VIADD R10, R0, 0x1 ;  /* 0x00000001000a7836 */ /* 0x002fca0000000000 */
[----:B------:R-:W-:-:S04]  /*0630*/  ISETP.GE.AND P1, PT, R10, UR9, PT ;  /* 0x000000090a007c0c */ /* 0x000fc8000bf26270 */
[----:B------:R-:W-:-:S13]  /*0640*/  ISETP.EQ.OR P1, PT, R9, RZ, P1 ;  /* 0x000000ff0900720c */ /* 0x000fda0000f22670 */
[----:B------:R-:W-:Y:S05]  /*0650*/  @P1 BRA `(.L_x_14) ;  /* 0x0000000000241947 */ /* 0x000fea0003800000 */
[----:B------:R-:W1:Y:S01]  /*0660*/  LDCU.64 UR10, c[0x0][0x380] ;  /* 0x00007000ff0a77ac */ /* 0x000e620008000a00 */
[----:B---3--:R-:W-:-:S05]  /*0670*/  IMAD R11, R9, UR9, RZ ;  /* 0x00000009090b7c24 */ /* 0x008fca000f8e02ff */
[----:B------:R-:W-:-:S05]  /*0680*/  IADD3 R14, P1, PT, R11, R0, RZ ;  /* 0x000000000b0e7210 */ /* 0x000fca0007f3e0ff */
[----:B------:R-:W-:Y:S01]  /*0690*/  IMAD.X R11, RZ, RZ, RZ, P1 ;  /* 0x000000ffff0b7224 */ /* 0x000fe200008e06ff */
[----:B-1----:R-:W-:-:S04]  /*06a0*/  LEA R10, P1, R14, UR10, 0x2 ;  /* 0x0000000a0e0a7c11 */ /* 0x002fc8000f8210ff */
[----:B------:R-:W-:-:S06]  /*06b0*/  LEA.HI.X R11, R14, UR11, R11, 0x2, P1 ;  /* 0x0000000b0e0b7c11 */ /* 0x000fcc00088f140b */
[----:B------:R-:W3:Y:S04]  /*06c0*/  LDG.E R11, desc[UR6][R10.64+0x4] ;  /* 0x000004060a0b7981 */ /* 0x000ee8000c1e1900 */
[----:B---3--:R1:W-:Y:S01]  /*06d0*/  STS [R12+0x8], R11 ;  /* 0x0000080b0c007388 */ /* 0x0083e20000000800 */
[----:B------:R-:W-:Y:S05]  /*06e0*/  BRA `(.L_x_7) ;  /* 0x0000000000047947 */ /* 0x000fea0003800000 */
.L_x_14:
[----:B------:R1:W-:Y:S02]  /*06f0*/  STS [R12+0x8], RZ ;  /* 0x000008ff0c007388 */ /* 0x0003e40000000800 */
.L_x_7:
[----:B------:R-:W-:Y:S05]  /*0700*/  BSYNC.RECONVERGENT B0 ;  /* 0x0000000000007941 */ /* 0x000fea0003800200 */
.L_x_6:
[----:B------:R-:W-:Y:S01]  /*0710*/  VIADD R8, R8, 0xffffffff ;  /* 0xffffffff08087836 */ /* 0x000fe20000000000 */
[----:B------:R-:W-:Y:S04]  /*0720*/  BSSY.RECONVERGENT B0, `(.L_x_15) ;  /* 0x0000031000007945 */ /* 0x000fe80003800200 */
[----:B------:R-:W-:-:S13]  /*0730*/  ISETP.NE.AND P1, PT, R5, R8, PT ;  /* 0x000000080500720c */ /* 0x000fda0003f25270 */
[----:B------:R-:W-:Y:S05]  /*0740*/  @P1 BRA `(.L_x_16) ;  /* 0x0000000000b81947 */ /* 0x000fea0003800000 */
[----:B-1-3--:R-:W-:Y:S01]  /*0750*/  VIADD R11, R9, 0x2 ;  /* 0x00000002090b7836 */ /* 0x00afe20000000000 */
[----:B------:R-:W-:-:S04]  /*0760*/  ISETP.GE.AND P1, PT, R0, UR9, PT ;  /* 0x0000000900007c0c */ /* 0x000fc8000bf26270 */
[----:B------:R-:W-:-:S13]  /*0770*/  ISETP.GT.OR P1, PT, R11, UR8, P1 ;  /* 0x000000080b007c0c */ /* 0x000fda0008f24670 */
[----:B------:R-:W1:Y:S01]  /*0780*/  @!P1 LDC.64 R8, c[0x0][0x380] ;  /* 0x0000e000ff089b82 */ /* 0x000e620000000a00 */
[----:B--2---:R-:W-:-:S04]  /*0790*/  @!P1 IMAD R13, R11, UR9, R0 ;  /* 0x000000090b0d9c24 */ /* 0x004fc8000f8e0200 */
[----:B-1----:R-:W-:-:S06]  /*07a0*/  @!P1 IMAD.WIDE.U32 R8, R13, 0x4, R8 ;  /* 0x000000040d089825 */ /* 0x002fcc00078e0008 */
[----:B------:R-:W2:Y:S01]  /*07b0*/  @!P1 LDG.E R9, desc[UR6][R8.64] ;  /* 0x0000000608099981 */ /* 0x000ea2000c1e1900 */
[----:B------:R-:W-:Y:S01]  /*07c0*/  VIADD R13, R5, 0x2 ;  /* 0x00000002050d7836 */ /* 0x000fe20000000000 */
[----:B------:R-:W-:Y:S03]  /*07d0*/  BSSY.RECONVERGENT B1, `(.L_x_17) ;  /* 0x0000016000017945 */ /* 0x000fe60003800200 */
[----:B------:R-:W-:-:S04]  /*07e0*/  IMAD R13, R6, R13, RZ ;  /* 0x0000000d060d7224 */ /* 0x000fc800078e02ff */
[----:B------:R-:W-:-:S05]  /*07f0*/  IMAD.IADD R10, R13, 0x1, R2 ;  /* 0x000000010d0a7824 */ /* 0x000fca00078e0202 */
[----:B------:R-:W-:-:S05]  /*0800*/  LEA R10, R10, UR4, 0x2 ;  /* 0x000000040a0a7c11 */ /* 0x000fca000f8e10ff */
[----:B--2---:R1:W-:Y:S04]  /*0810*/  @!P1 STS [R10+0x4], R9 ;  /* 0x000004090a009388 */ /* 0x0043e80000000800 */
[----:B------:R1:W-:Y:S01]  /*0820*/  @P1 STS [R10+0x4], RZ ;  /* 0x000004ff0a001388 */ /* 0x0003e20000000800 */
[----:B------:R-:W-:Y:S05]  /*0830*/  @P2 BRA `(.L_x_18) ;  /* 0x00000000003c2947 */ /* 0x000fea0003800000 */
[----:B------:R-:W-:-:S04]  /*0840*/  ISETP.GT.AND P1, PT, R11, UR8, PT ;  /* 0x000000080b007c0c */ /* 0x000fc8000bf24270 */
[----:B------:R-:W-:-:S13]  /*0850*/  ISETP.EQ.OR P1, PT, R0, RZ, P1 ;  /* 0x000000ff0000720c */ /* 0x000fda0000f22670 */
[----:B------:R-:W-:Y:S05]  /*0860*/  @P1 BRA `(.L_x_19) ;  /* 0x0000000000281947 */ /* 0x000fea0003800000 */
[----:B------:R-:W2:Y:S01]  /*0870*/  LDCU.64 UR10, c[0x0][0x380] ;  /* 0x00007000ff0a77ac */ /* 0x000ea20008000a00 */
[----:B-1----:R-:W-:-:S05]  /*0880*/  IMAD R9, R11, UR9, RZ ;  /* 0x000000090b097c24 */ /* 0x002fca000f8e02ff */
[----:B----4-:R-:W-:-:S04]  /*0890*/  IADD3 R12, P1, PT, R0, R9, RZ ;  /* 0x00000009000c7210 */ /* 0x010fc80007f3e0ff */
[----:B------:R-:W-:Y:S02]  /*08a0*/  LEA.HI.X.SX32 R9, R9, RZ, 0x1, P1 ;  /* 0x000000ff09097211 */ /* 0x000fe400008f0eff */
[----:B--2---:R-:W-:-:S04]  /*08b0*/  LEA R8, P1, R12, UR10, 0x2 ;  /* 0x0000000a0c087c11 */ /* 0x004fc8000f8210ff */
[----:B------:R-:W-:-:S05]  /*08c0*/  LEA.HI.X R9, R12, UR11, R9, 0x2, P1 ;  /* 0x0000000b0c097c11 */ /* 0x000fca00088f1409 */
[----:B------:R-:W2:Y:S01]  /*08d0*/  LDG.E R8, desc[UR6][R8.64+-0x4] ;  /* 0xfffffc0608087981 */ /* 0x000ea2000c1e1900 */
[----:B------:R-:W-:-:S05]  /*08e0*/  LEA R13, R13, UR4, 0x2 ;  /* 0x000000040d0d7c11 */ /* 0x000fca000f8e10ff */
[----:B--2---:R2:W-:Y:S01]  /*08f0*/  STS [R13], R8 ;  /* 0x000000080d007388 */ /* 0x0045e20000000800 */
[----:B------:R-:W-:Y:S05]  /*0900*/  BRA `(.L_x_18) ;  /* 0x0000000000087947 */ /* 0x000fea0003800000 */
.L_x_19:
[----:B------:R-:W-:-:S05]  /*0910*/  LEA R13, R13, UR4, 0x2 ;  /* 0x000000040d0d7c11 */ /* 0x000fca000f8e10ff */
[----:B------:R3:W-:Y:S02]  /*0920*/  STS [R13], RZ ;  /* 0x000000ff0d007388 */ /* 0x0007e40000000800 */
.L_x_18:
[----:B------:R-:W-:Y:S05]  /*0930*/  BSYNC.RECONVERGENT B1 ;  /* 0x0000000000017941 */ /* 0x000fea0003800200 */
.L_x_17:
[----:B------:R-:W-:Y:S05]  /*0940*/  @P3 BRA `(.L_x_16) ;  /* 0x0000000000383947 */ /* 0x000fea0003800000 */
[----:B--2---:R-:W-:-:S05]  /*0950*/  VIADD R8, R0, 0x1 ;  /* 0x0000000100087836 */ /* 0x004fca0000000000 */
[----:B------:R-:W-:-:S04]  /*0960*/  ISETP.GE.AND P1, PT, R8, UR9, PT ;  /* 0x0000000908007c0c */ /* 0x000fc8000bf26270 */
[----:B------:R-:W-:-:S13]  /*0970*/  ISETP.GT.OR P1, PT, R11, UR8, P1 ;  /* 0x000000080b007c0c */ /* 0x000fda0008f24670 */
[----:B------:R-:W-:Y:S05]  /*0980*/  @P1 BRA `(.L_x_20) ;  /* 0x0000000000241947 */ /* 0x000fea0003800000 */
[----:B------:R-:W2:Y:S01]  /*0990*/  LDCU.64 UR10, c[0x0][0x380] ;  /* 0x00007000ff0a77ac */ /* 0x000ea20008000a00 */
[----:B------:R-:W-:-:S05]  /*09a0*/  IMAD R11, R11, UR9, RZ ;  /* 0x000000090b0b7c24 */ /* 0x000fca000f8e02ff */
[----:B----4-:R-:W-:-:S05]  /*09b0*/  IADD3 R12, P1, PT, R11, R0, RZ ;  /* 0x000000000b0c7210 */ /* 0x010fca0007f3e0ff */
[----:B-1----:R-:W-:Y:S01]  /*09c0*/  IMAD.X R9, RZ, RZ, RZ, P1 ;  /* 0x000000ffff097224 */ /* 0x002fe200008e06ff */
[----:B--2---:R-:W-:-:S04]  /*09d0*/  LEA R8, P1, R12, UR10, 0x2 ;  /* 0x0000000a0c087c11 */ /* 0x004fc8000f8210ff */
[----:B------:R-:W-:-:S06]  /*09e0*/  LEA.HI.X R9, R12, UR11, R9, 0x2, P1 ;  /* 0x0000000b0c097c11 */ /* 0x000fcc00088f1409 */
[----:B------:R-:W2:Y:S04]  /*09f0*/  LDG.E R9, desc[UR6][R8.64+0x4] ;  /* 0x0000040608097981 */ /* 0x000ea8000c1e1900 */
[----:B--2---:R1:W-:Y:S01]  /*0a00*/  STS [R10+0x8], R9 ;  /* 0x000008090a007388 */ /* 0x0043e20000000800 */
[----:B------:R-:W-:Y:S05]  /*0a10*/  BRA `(.L_x_16) ;  /* 0x0000000000047947 */ /* 0x000fea0003800000 */
.L_x_20:
[----:B------:R2:W-:Y:S02]  /*0a20*/  STS [R10+0x8], RZ ;  /* 0x000008ff0a007388 */ /* 0x0005e40000000800 */
.L_x_16:
[----:B------:R-:W-:Y:S05]  /*0a30*/  BSYNC.RECONVERGENT B0 ;  /* 0x0000000000007941 */ /* 0x000fea0003800200 */
.L_x_15:
[----:B------:R-:W-:Y:S06]  /*0a40*/  BAR.SYNC.DEFER_BLOCKING 0x0 ;  /* 0x0000000000007b1d */ /* 0x000fec0000010000 */
[----:B------:R-:W-:Y:S05]  /*0a50*/  @!P0 EXIT ;  /* 0x000000000000894d */ /* 0x000fea0003800000 */
[----:B------:R-:W-:Y:S01]  /*0a60*/  IMAD R2, R6, R5, R2 ;  /* 0x0000000506027224 */ /* 0x000fe200078e0202 */
[----:B------:R-:W0:Y:S01]  /*0a70*/  LDS R15, [R4] ;  /* 0x00000000040f7984 */ /* 0x000e220000000800 */
[----:B------:R-:W-:Y:S01]  /*0a80*/  IMAD R18, R7, 0x4, R4 ;  /* 0x0000000407127824 */ /* 0x000fe200078e0204 */
[----:B------:R-:W0:Y:S01]  /*0a90*/  LDCU UR8, c[0x0][0x390] ;  /* 0x00007200ff0877ac */ /* 0x000e220008000800 */
[----:B-1-3--:R-:W-:Y:S01]  /*0aa0*/  IMAD.SHL.U32 R11, R0, 0x20, RZ ;  /* 0x00000020000b7824 */ /* 0x00afe200078e00ff */
[----:B------:R-:W-:Y:S01]  /*0ab0*/  LEA R2, R2, UR4, 0x2 ;  /* 0x0000000402027c11 */ /* 0x000fe2000f8e10ff */
[----:B------:R-:W-:Y:S01]  /*0ac0*/  LDS R5, [R4+0x4] ;  /* 0x0000040004057984 */ /* 0x000fe20000000800 */
[----:B----4-:R-:W-:Y:S02]  /*0ad0*/  IMAD R12, R3, UR9, R0 ;  /* 0x00000009030c7c24 */ /* 0x010fe4000f8e0200 */
[----:B------:R-:W-:Y:S01]  /*0ae0*/  IMAD.MOV.U32 R0, RZ, RZ, RZ ;  /* 0x000000ffff007224 */ /* 0x000fe200078e00ff */
[----:B------:R-:W1:Y:S01]  /*0af0*/  LDS R17, [R18+0x8] ;  /* 0x0000080012117984 */ /* 0x000e620000000800 */
[----:B------:R-:W-:-:S02]  /*0b00*/  IMAD.MOV.U32 R14, RZ, RZ, -0x1 ;  /* 0xffffffffff0e7424 */ /* 0x000fc400078e00ff */
[----:B--2---:R-:W-:Y:S01]  /*0b10*/  VIADD R13, R11, 0x1 ;  /* 0x000000010b0d7836 */ /* 0x004fe20000000000 */
[----:B------:R-:W2:Y:S04]  /*0b20*/  LDS R16, [R2] ;  /* 0x0000000002107984 */ /* 0x000ea80000000800 */
[----:B------:R-:W3:Y:S04]  /*0b30*/  LDS R7, [R18+0xc] ;  /* 0x00000c0012077984 */ /* 0x000ee80000000800 */
[----:B------:R-:W4:Y:S04]  /*0b40*/  LDS R8, [R18+0x10] ;  /* 0x0000100012087984 */ /* 0x000f280000000800 */
[----:B------:R-:W3:Y:S04]  /*0b50*/  LDS R9, [R2+0x4] ;  /* 0x0000040002097984 */ /* 0x000ee80000000800 */
[----:B------:R-:W3:Y:S04]  /*0b60*/  LDS R10, [R2+0x8] ;  /* 0x00000800020a7984 */ /* 0x000ee80000000800 */
[----:B------:R0:W3:Y:S02]  /*0b70*/  LDS R6, [R4+0x8] ;  /* 0x0000080004067984 */ /* 0x0000e40000000800 */
[----:B0-----:R-:W-:-:S02]  /*0b80*/  SHF.R.U32.HI R4, RZ, 0x1f, R15 ;  /* 0x0000001fff047819 */ /* 0x001fc4000001160f */
[----:B-1----:R-:W-:Y:S02]  /*0b90*/  SHF.R.U32.HI R15, RZ, 0x1f, R17 ;  /* 0x0000001fff0f7819 */ /* 0x002fe40000011611 */
[----:B--2---:R-:W-:-:S07]  /*0ba0*/  SHF.R.U32.HI R16, RZ, 0x1f, R16 ;  /* 0x0000001fff107819 */ /* 0x004fce0000011610 */
.L_x_29:
[----:B0-----:R-:W-:Y:S01]  /*0bb0*/  VIADD R2, R13, 0xffffffff ;  /* 0xffffffff0d027836 */ /* 0x001fe20000000000 */
[----:B------:R-:W-:Y:S01]  /*0bc0*/  BSSY.RECONVERGENT B0, `(.L_x_21) ;  /* 0x0000037000007945 */ /* 0x000fe20003800200 */
[----:B------:R-:W-:-:S03]  /*0bd0*/  VIADD R18, R14, 0x1 ;  /* 0x000000010e127836 */ /* 0x000fc60000000000 */
[----:B------:R-:W-:-:S04]  /*0be0*/  ISETP.GE.AND P0, PT, R2, UR8, PT ;  /* 0x0000000802007c0c */ /* 0x000fc8000bf06270 */
[----:B------:R-:W-:-:S13]  /*0bf0*/  ISETP.GT.U32.OR P0, PT, R11, 0x7ffffffe, P0 ;  /* 0x7ffffffe0b00780c */ /* 0x000fda0000704470 */
[----:B------:R-:W-:Y:S05]  /*0c00*/  @P0 BRA `(.L_x_22) ;  /* 0x0000000000c80947 */ /* 0x000fea0003800000 */
[----:B------:R-:W-:Y:S01]  /*0c10*/  VIADD R2, R14, 0x2 ;  /* 0x000000020e027836 */ /* 0x000fe20000000000 */
[-C--:B---3--:R-:W-:Y:S01]  /*0c20*/  SHF.R.U32.HI R19, RZ, R18.reuse, R9 ;  /* 0x00000012ff137219 */ /* 0x088fe20000011609 */
[----:B------:R-:W-:Y:S01]  /*0c30*/  BSSY.RECONVERGENT B1, `(.L_x_23) ;  /* 0x000002e000017945 */ /* 0x000fe20003800200 */
[----:B------:R-:W-:Y:S02]  /*0c40*/  SHF.R.U32.HI R21, RZ, R18, R7 ;  /* 0x00000012ff157219 */ /* 0x000fe40000011607 */
[----:B------:R-:W-:Y:S02]  /*0c50*/  SHF.R.U32.HI R17, RZ, R2, R5 ;  /* 0x00000002ff117219 */ /* 0x000fe40000011605 */
[----:B------:R-:W-:Y:S02]  /*0c60*/  LOP3.LUT R20, R19, 0x1, RZ, 0xc0, !PT ;  /* 0x0000000113147812 */ /* 0x000fe400078ec0ff */
[----:B------:R-:W-:Y:S02]  /*0c70*/  LOP3.LUT R21, R21, 0x1, RZ, 0xc0, !PT ;  /* 0x0000000115157812 */ /* 0x000fe400078ec0ff */
[----:B------:R-:W-:-:S02]  /*0c80*/  LOP3.LUT R17, R17, 0x1, RZ, 0xc0, !PT ;  /* 0x0000000111117812 */ /* 0x000fc400078ec0ff */
[-C--:B------:R-:W-:Y:S02]  /*0c90*/  SHF.R.U32.HI R3, RZ, R14.reuse, R5 ;  /* 0x0000000eff037219 */ /* 0x080fe40000011605 */
[-C--:B------:R-:W-:Y:S02]  /*0ca0*/  SHF.R.U32.HI R22, RZ, R14.reuse, R9 ;  /* 0x0000000eff167219 */ /* 0x080fe40000011609 */
[----:B------:R-:W-:Y:S02]  /*0cb0*/  IADD3 R21, PT, PT, R17, R21, R20 ;  /* 0x0000001511157210 */ /* 0x000fe40007ffe014 */
[----:B------:R-:W-:Y:S02]  /*0cc0*/  SHF.R.U32.HI R17, RZ, R14, R7 ;  /* 0x0000000eff117219 */ /* 0x000fe40000011607 */
[----:B------:R-:W-:Y:S02]  /*0cd0*/  ISETP.NE.AND P0, PT, R14, -0x1, PT ;  /* 0xffffffff0e00780c */ /* 0x000fe40003f05270 */
[----:B------:R-:W-:-:S02]  /*0ce0*/  LOP3.LUT R3, R3, 0x1, RZ, 0xc0, !PT ;  /* 0x0000000103037812 */ /* 0x000fc400078ec0ff */
[----:B------:R-:W-:Y:S02]  /*0cf0*/  LOP3.LUT R19, R22, 0x1, RZ, 0xc0, !PT ;  /* 0x0000000116137812 */ /* 0x000fe400078ec0ff */
[----:B------:R-:W-:Y:S02]  /*0d00*/  LOP3.LUT R22, R17, 0x1, RZ, 0xc0, !PT ;  /* 0x0000000111167812 */ /* 0x000fe400078ec0ff */
[----:B------:R-:W-:Y:S02]  /*0d10*/  SEL R3, R4, R3, !P0 ;  /* 0x0000000304037207 */ /* 0x000fe40004000000 */
[----:B------:R-:W-:Y:S02]  /*0d20*/  SEL R20, R16, R19, !P0 ;  /* 0x0000001310147207 */ /* 0x000fe40004000000 */
[----:B------:R-:W-:Y:S02]  /*0d30*/  SHF.R.U32.HI R17, RZ, R2, R9 ;  /* 0x00000002ff117219 */ /* 0x000fe40000011609 */
[----:B------:R-:W-:-:S02]  /*0d40*/  IADD3 R20, PT, PT, R20, R21, R3 ;  /* 0x0000001514147210 */ /* 0x000fc40007ffe003 */
[----:B------:R-:W-:Y:S02]  /*0d50*/  SHF.R.U32.HI R2, RZ, R2, R7 ;  /* 0x00000002ff027219 */ /* 0x000fe40000011607 */
[----:B------:R-:W-:Y:S02]  /*0d60*/  LOP3.LUT R17, R17, 0x1, RZ, 0xc0, !PT ;  /* 0x0000000111117812 */ /* 0x000fe400078ec0ff */
[----:B------:R-:W-:Y:S02]  /*0d70*/  SEL R22, R15, R22, !P0 ;  /* 0x000000160f167207 */ /* 0x000fe40004000000 */
[----:B------:R-:W-:Y:S02]  /*0d80*/  SHF.R.U32.HI R3, RZ, R18, R5 ;  /* 0x00000012ff037219 */ /* 0x000fe40000011605 */
[----:B------:R-:W-:Y:S02]  /*0d90*/  LOP3.LUT R2, R2, 0x1, RZ, 0xc0, !PT ;  /* 0x0000000102027812 */ /* 0x000fe400078ec0ff */
[----:B------:R-:W-:-:S02]  /*0da0*/  IADD3 R17, PT, PT, R22, R20, R17 ;  /* 0x0000001416117210 */ /* 0x000fc40007ffe011 */
[----:B------:R-:W-:-:S03]  /*0db0*/  LOP3.LUT R3, R3, 0x1, RZ, 0xc0, !PT ;  /* 0x0000000103037812 */ /* 0x000fc600078ec0ff */
[----:B------:R-:W-:Y:S01]  /*0dc0*/  IMAD.IADD R2, R2, 0x1, R17 ;  /* 0x0000000102027824 */ /* 0x000fe200078e0211 */
[----:B------:R-:W-:Y:S01]  /*0dd0*/  ISETP.NE.U32.AND P0, PT, R3, 0x1, PT ;  /* 0x000000010300780c */ /* 0x000fe20003f05070 */
[----:B------:R-:W-:-:S03]  /*0de0*/  IMAD.MOV.U32 R17, RZ, RZ, 0x1 ;  /* 0x00000001ff117424 */ /* 0x000fc600078e00ff */
[C---:B------:R-:W-:Y:S02]  /*0df0*/  LOP3.LUT R3, R2.reuse, 0xfffffffe, RZ, 0xc0, !PT ;  /* 0xfffffffe02037812 */ /* 0x040fe400078ec0ff */
[----:B------:R-:W-:Y:S02]  /*0e00*/  ISETP.NE.AND P2, PT, R2, 0x3, PT ;  /* 0x000000030200780c */ /* 0x000fe40003f45270 */
[----:B------:R-:W-:Y:S02]  /*0e10*/  ISETP.NE.AND P1, PT, R3, 0x2, PT ;  /* 0x000000020300780c */ /* 0x000fe40003f25270 */
[----:B------:R-:W-:Y:S02]  /*0e20*/  SEL R2, RZ, 0xffffffff, P2 ;  /* 0xffffffffff027807 */ /* 0x000fe40001000000 */
[----:B------:R-:W-:Y:S02]  /*0e30*/  SHF.L.U32 R17, R17, R18, RZ ;  /* 0x0000001211117219 */ /* 0x000fe400000006ff */
[----:B------:R-:W-:-:S04]  /*0e40*/  @!P0 SEL R2, RZ, 0xffffffff, P1 ;  /* 0xffffffffff028807 */ /* 0x000fc80000800000 */
[----:B------:R-:W-:-:S04]  /*0e50*/  LOP3.LUT R2, R2, 0x1, RZ, 0xc0, !PT ;  /* 0x0000000102027812 */ /* 0x000fc800078ec0ff */
[C---:B------:R-:W-:Y:S02]  /*0e60*/  ISETP.EQ.U32.XOR P0, PT, R2.reuse, 0x1, !P0 ;  /* 0x000000010200780c */ /* 0x040fe40004702870 */
[----:B------:R-:W-:-:S13]  /*0e70*/  ISETP.NE.U32.AND P1, PT, R2, 0x1, PT ;  /* 0x000000010200780c */ /* 0x000fda0003f25070 */
[----:B------:R-:W-:Y:S01]  /*0e80*/  @!P1 LOP3.LUT R0, R17, R0, RZ, 0xfc, !PT ;  /* 0x0000000011009212 */ /* 0x000fe200078efcff */
[----:B------:R-:W-:Y:S06]  /*0e90*/  @!P0 BRA `(.L_x_24) ;  /* 0x00000000001c8947 */ /* 0x000fec0003800000 */
[----:B------:R-:W0:Y:S01]  /*0ea0*/  S2R R20, SR_LANEID ;  /* 0x0000000000147919 */ /* 0x000e220000000000 */
[----:B------:R-:W1:Y:S01]  /*0eb0*/  LDC.64 R2, c[0x0][0x398] ;  /* 0x0000e600ff027b82 */ /* 0x000e620000000a00 */
[----:B------:R-:W-:Y:S02]  /*0ec0*/  VOTEU.ANY UR4, UPT, PT ;  /* 0x0000000000047886 */ /* 0x000fe400038e0100 */
[----:B------:R-:W-:Y:S02]  /*0ed0*/  UFLO.U32 UR5, UR4 ;  /* 0x00000004000572bd */ /* 0x000fe400080e0000 */
[----:B------:R-:W1:Y:S04]  /*0ee0*/  POPC R19, UR4 ;  /* 0x0000000400137d09 */ /* 0x000e680008000000 */
[----:B0-----:R-:W-:-:S13]  /*0ef0*/  ISETP.EQ.U32.AND P0, PT, R20, UR5, PT ;  /* 0x0000000514007c0c */ /* 0x001fda000bf02070 */
[----:B-1----:R0:W-:Y:S02]  /*0f00*/  @P0 REDG.E.ADD.STRONG.GPU desc[UR6][R2.64], R19 ;  /* 0x000000130200098e */ /* 0x0021e4000c12e106 */
.L_x_24:
[----:B------:R-:W-:Y:S05]  /*0f10*/  BSYNC.RECONVERGENT B1 ;  /* 0x0000000000017941 */ /* 0x000fea0003800200 */
.L_x_23:
[----:B------:R-:W-:-:S07]  /*0f20*/  @P1 LOP3.LUT R0, R0, R17, RZ, 0x30, !PT ;  /* 0x0000001100001212 */ /* 0x000fce00078e30ff */
.L_x_22:
[----:B------:R-:W-:Y:S05]  /*0f30*/  BSYNC.RECONVERGENT B0 ;  /* 0x0000000000007941 */ /* 0x000fea0003800200 */
.L_x_21:
[----:B0-----:R-:W-:Y:S01]  /*0f40*/  VIADD R2, R13, 0x1 ;  /* 0x000000010d027836 */ /* 0x001fe20000000000 */
[----:B------:R-:W-:Y:S04]  /*0f50*/  BSSY.RECONVERGENT B0, `(.L_x_25) ;  /* 0x0000037000007945 */ /* 0x000fe80003800200 */
[----:B------:R-:W-:-:S04]  /*0f60*/  ISETP.GT.AND P0, PT, R2, UR8, PT ;  /* 0x0000000802007c0c */ /* 0x000fc8000bf04270 */
[----:B------:R-:W-:-:S13]  /*0f70*/  ISETP.GT.U32.OR P0, PT, R13, 0x7ffffffe, P0 ;  /* 0x7ffffffe0d00780c */ /* 0x000fda0000704470 */
[----:B------:R-:W-:Y:S05]  /*0f80*/  @P0 BRA `(.L_x_26) ;  /* 0x0000000000cc0947 */ /* 0x000fea0003800000 */
[C---:B------:R-:W-:Y:S01]  /*0f90*/  VIADD R20, R14.reuse, 0x3 ;  /* 0x000000030e147836 */ /* 0x040fe20000000000 */
[C---:B------:R-:W-:Y:S01]  /*0fa0*/  ISETP.NE.AND P0, PT, R14.reuse, 0x1d, PT ;  /* 0x0000001d0e00780c */ /* 0x040fe20003f05270 */
[----:B------:R-:W-:Y:S01]  /*0fb0*/  VIADD R2, R14, 0x2 ;  /* 0x000000020e027836 */ /* 0x000fe20000000000 */
[--C-:B------:R-:W-:Y:S01]  /*0fc0*/  SHF.R.U32.HI R17, RZ, R18, R5.reuse ;  /* 0x00000012ff117219 */ /* 0x100fe20000011605 */
[----:B------:R-:W-:Y:S01]  /*0fd0*/  BSSY.RECONVERGENT B1, `(.L_x_27) ;  /* 0x000002d000017945 */ /* 0x000fe20003800200 */
[----:B------:R-:W-:Y:S02]  /*0fe0*/  SHF.R.U32.HI R3, RZ, R20, R5 ;  /* 0x00000014ff037219 */ /* 0x000fe40000011605 */
[-C--:B---3--:R-:W-:Y:S02]  /*0ff0*/  SHF.R.U32.HI R19, RZ, R2.reuse, R9 ;  /* 0x00000002ff137219 */ /* 0x088fe40000011609 */
[----:B------:R-:W-:Y:S02]  /*1000*/  SHF.R.U32.HI R21, RZ, R2, R7 ;  /* 0x00000002ff157219 */ /* 0x000fe40000011607 */
[----:B------:R-:W-:-:S02]  /*1010*/  SEL R3, R6, R3, !P0 ;  /* 0x0000000306037207 */ /* 0x000fc40004000000 */
[----:B------:R-:W-:Y:S02]  /*1020*/  SHF.R.U32.HI R23, RZ, R18, R9 ;  /* 0x00000012ff177219 */ /* 0x000fe40000011609 */
[----:B------:R-:W-:Y:S02]  /*1030*/  LOP3.LUT R24, R19, 0x1, RZ, 0xc0, !PT ;  /* 0x0000000113187812 */ /* 0x000fe400078ec0ff */
[----:B------:R-:W-:Y:S02]  /*1040*/  LOP3.LUT R21, R21, 0x1, RZ, 0xc0, !PT ;  /* 0x0000000115157812 */ /* 0x000fe400078ec0ff */
[----:B------:R-:W-:Y:S02]  /*1050*/  LOP3.LUT R3, R3, 0x1, RZ, 0xc0, !PT ;  /* 0x0000000103037812 */ /* 0x000fe400078ec0ff */
[----:B------:R-:W-:Y:S02]  /*1060*/  LOP3.LUT R22, R17, 0x1, RZ, 0xc0, !PT ;  /* 0x0000000111167812 */ /* 0x000fe400078ec0ff */
[----:B------:R-:W-:-:S02]  /*1070*/  LOP3.LUT R23, R23, 0x1, RZ, 0xc0, !PT ;  /* 0x0000000117177812 */ /* 0x000fc400078ec0ff */
[----:B------:R-:W-:Y:S02]  /*1080*/  IADD3 R17, PT, PT, R3, R21, R24 ;  /* 0x0000001503117210 */ /* 0x000fe40007ffe018 */
[----:B------:R-:W-:Y:S02]  /*1090*/  SHF.R.U32.HI R3, RZ, R20, R9 ;  /* 0x00000014ff037219 */ /* 0x000fe40000011609 */
[----:B------:R-:W-:Y:S02]  /*10a0*/  IADD3 R22, PT, PT, R23, R17, R22 ;  /* 0x0000001117167210 */ /* 0x000fe40007ffe016 */
[--C-:B------:R-:W-:Y:S02]  /*10b0*/  SHF.R.U32.HI R19, RZ, R18, R7.reuse ;  /* 0x00000012ff137219 */ /* 0x100fe40000011607 */
[----:B------:R-:W-:Y:S02]  /*10c0*/  SHF.R.U32.HI R17, RZ, R20, R7 ;  /* 0x00000014ff117219 */ /* 0x000fe40000011607 */
[----:B------:R-:W-:-:S02]  /*10d0*/  SEL R3, R10, R3, !P0 ;  /* 0x000000030a037207 */ /* 0x000fc40004000000 */
[----:B------:R-:W-:Y:S02]  /*10e0*/  LOP3.LUT R19, R19, 0x1, RZ, 0xc0, !PT ;  /* 0x0000000113137812 */ /* 0x000fe400078ec0ff */
[----:B----4-:R-:W-:Y:S02]  /*10f0*/  SEL R17, R8, R17, !P0 ;  /* 0x0000001108117207 */ /* 0x010fe40004000000 */
[----:B------:R-:W-:Y:S02]  /*1100*/  LOP3.LUT R3, R3, 0x1, RZ, 0xc0, !PT ;  /* 0x0000000103037812 */ /* 0x000fe400078ec0ff */
[----:B------:R-:W-:Y:S02]  /*1110*/  SHF.R.U32.HI R2, RZ, R2, R5 ;  /* 0x00000002ff027219 */ /* 0x000fe40000011605 */
[----:B------:R-:W-:Y:S02]  /*1120*/  LOP3.LUT R17, R17, 0x1, RZ, 0xc0, !PT ;  /* 0x0000000111117812 */ /* 0x000fe400078ec0ff */
[----:B------:R-:W-:-:S02]  /*1130*/  IADD3 R22, PT, PT, R19, R22, R3 ;  /* 0x0000001613167210 */ /* 0x000fc40007ffe003 */
[----:B------:R-:W-:-:S03]  /*1140*/  LOP3.LUT R2, R2, 0x1, RZ, 0xc0, !PT ;  /* 0x0000000102027812 */ /* 0x000fc600078ec0ff */
[----:B------:R-:W-:Y:S01]  /*1150*/  IMAD.IADD R17, R17, 0x1, R22 ;  /* 0x0000000111117824 */ /* 0x000fe200078e0216 */
[----:B------:R-:W-:-:S04]  /*1160*/  ISETP.NE.U32.AND P0, PT, R2, 0x1, PT ;  /* 0x000000010200780c */ /* 0x000fc80003f05070 */
[C---:B------:R-:W-:Y:S02]  /*1170*/  LOP3.LUT R2, R17.reuse, 0xfffffffe, RZ, 0xc0, !PT ;  /* 0xfffffffe11027812 */ /* 0x040fe400078ec0ff */
[----:B------:R-:W-:Y:S01]  /*1180*/  ISETP.NE.AND P2, PT, R17, 0x3, PT ;  /* 0x000000031100780c */ /* 0x000fe20003f45270 */
[----:B------:R-:W-:Y:S01]  /*1190*/  IMAD.MOV.U32 R17, RZ, RZ, 0x2 ;  /* 0x00000002ff117424 */ /* 0x000fe200078e00ff */
[----:B------:R-:W-:Y:S02]  /*11a0*/  ISETP.NE.AND P1, PT, R2, 0x2, PT ;  /* 0x000000020200780c */ /* 0x000fe40003f25270 */
[----:B------:R-:W-:Y:S02]  /*11b0*/  SEL R2, RZ, 0xffffffff, P2 ;  /* 0xffffffffff027807 */ /* 0x000fe40001000000 */
[----:B------:R-:W-:Y:S02]  /*11c0*/  SHF.L.U32 R17, R17, R18, RZ ;  /* 0x0000001211117219 */ /* 0x000fe400000006ff */
[----:B------:R-:W-:-:S04]  /*11d0*/  @!P0 SEL R2, RZ, 0xffffffff, P1 ;  /* 0xffffffffff028807 */ /* 0x000fc80000800000 */
[----:B------:R-:W-:-:S04]  /*11e0*/  LOP3.LUT R2, R2, 0x1, RZ, 0xc0, !PT ;  /* 0x0000000102027812 */ /* 0x000fc800078ec0ff */
[C---:B------:R-:W-:Y:S02]  /*11f0*/  ISETP.EQ.U32.XOR P0, PT, R2.reuse, 0x1, !P0 ;  /* 0x000000010200780c */ /* 0x040fe40004702870 */
[----:B------:R-:W-:-:S13]  /*1200*/  ISETP.NE.U32.AND P1, PT, R2, 0x1, PT ;  /* 0x000000010200780c */ /* 0x000fda0003f25070 */
[----:B------:R-:W-:Y:S01]  /*1210*/  @P1 LOP3.LUT R0, R0, R17, RZ, 0x30, !PT ;  /* 0x0000001100001212 */ /* 0x000fe200078e30ff */
        /* <DEDUP_REMOVED lines=8> */
.L_x_28:
[----:B------:R-:W-:Y:S05]  /*12a0*/  BSYNC.RECONVERGENT B1 ;  /* 0x0000000000017941 */ /* 0x000fea0003800200 */
.L_x_27:
[----:B------:R-:W-:-:S07]  /*12b0*/  @!P1 LOP3.LUT R0, R17, R0, RZ, 0xfc, !PT ;  /* 0x0000000011009212 */ /* 0x000fce00078efcff */
.L_x_26:
[----:B------:R-:W-:Y:S05]  /*12c0*/  BSYNC.RECONVERGENT B0 ;  /* 0x0000000000007941 */ /* 0x000fea0003800200 */
.L_x_25:
[----:B------:R-:W-:Y:S02]  /*12d0*/  VIADD R14, R14, 0x2 ;  /* 0x000000020e0e7836 */ /* 0x000fe40000000000 */
[----:B------:R-:W-:-:S03]  /*12e0*/  VIADD R13, R13, 0x2 ;  /* 0x000000020d0d7836 */ /* 0x000fc60000000000 */
[----:B------:R-:W-:-:S13]  /*12f0*/  ISETP.NE.AND P0, PT, R14, 0x1f, PT ;  /* 0x0000001f0e00780c */ /* 0x000fda0003f05270 */
[----:B------:R-:W-:Y:S05]  /*1300*/  @P0 BRA `(.L_x_29) ;  /* 0xfffffff800280947 */ /* 0x000fea000383ffff */
[----:B0-----:R-:W0:Y:S02]  /*1310*/  LDC.64 R2, c[0x0][0x388] ;  /* 0x0000e200ff027b82 */ /* 0x001e240000000a00 */
[----:B0-----:R-:W-:-:S05]  /*1320*/  IMAD.WIDE.U32 R12, R12, 0x4, R2 ;  /* 0x000000040c0c7825 */ /* 0x001fca00078e0002 */
[----:B------:R-:W-:Y:S01]  /*1330*/  STG.E desc[UR6][R12.64], R0 ;  /* 0x000000000c007986 */ /* 0x000fe2000c101906 */
[----:B------:R-:W-:Y:S05]  /*1340*/  EXIT ;  /* 0x000000000000794d */ /* 0x000fea0003800000 */
.L_x_30:
[----:B------:R-:W-:-:S00]  /*1350*/  BRA `(.L_x_30) ;  /* 0xfffffffc00fc7947 */ /* 0x000fc0000383ffff */
[----:B------:R-:W-:-:S00]  /*1360*/  NOP ;  /* 0x0000000000007918 */ /* 0x000fc00000000000 */
        /* <DEDUP_REMOVED lines=9> */
.L_x_31:


//--------------------- .nv.shared._Z14compute_kernelPjS_iiPi --------------------------
	.section	.nv.shared._Z14compute_kernelPjS_iiPi,"aw",@nobits
	.sectionflags	@""
	.align	16
	.zero		1024


//--------------------- .nv.shared.reserved.0     --------------------------
	.section	.nv.shared.reserved.0,"aw",@nobits
	.weak		__nv_reservedSMEM_offset_0_alias
	.size		__nv_reservedSMEM_offset_0_alias, 0, 64
	.other		__nv_reservedSMEM_offset_0_alias,@"STO_CUDA_RESERVED_SHARED STV_DEFAULT"
__nv_reservedSMEM_offset_0_alias:
	.zero		0
	.zero		64


//--------------------- .nv.constant0._Z14compute_kernelPjS_iiPi --------------------------
	.section	.nv.constant0._Z14compute_kernelPjS_iiPi,"a",@progbits
	.sectionflags	@""
	.align	4
.nv.constant0._Z14compute_kernelPjS_iiPi:
	.zero		928


//--------------------- SYMBOLS --------------------------

	.type		.nv.reservedSmem.offset0,@object
	.size		.nv.reservedSmem.offset0,0x4
	.type		.nv.reservedSmem.cap,@object
	.size		.nv.reservedSmem.cap,0x4
